//
// Generated by NVIDIA NVVM Compiler
//
// Compiler Build ID: CL-36424714
// Cuda compilation tools, release 13.0, V13.0.88
// Based on NVVM 20.0.0
//

.version 9.0
.target sm_100
.address_size 64

	// .globl	_Z3addPKfS0_Pfm

.visible .entry _Z3addPKfS0_Pfm(
	.param .u64 .ptr .align 1 _Z3addPKfS0_Pfm_param_0,
	.param .u64 .ptr .align 1 _Z3addPKfS0_Pfm_param_1,
	.param .u64 .ptr .align 1 _Z3addPKfS0_Pfm_param_2,
	.param .u64 _Z3addPKfS0_Pfm_param_3
)
{
	.reg .pred 	%p<2>;
	.reg .b32 	%r<5>;
	.reg .b32 	%f<4>;
	.reg .b64 	%rd<13>;

	ld.param.u64 	%rd2, [_Z3addPKfS0_Pfm_param_0];
	ld.param.u64 	%rd3, [_Z3addPKfS0_Pfm_param_1];
	ld.param.u64 	%rd4, [_Z3addPKfS0_Pfm_param_2];
	ld.param.u64 	%rd5, [_Z3addPKfS0_Pfm_param_3];
	mov.u32 	%r1, %tid.x;
	mov.u32 	%r2, %ctaid.x;
	mov.u32 	%r3, %ntid.x;
	mad.lo.s32 	%r4, %r2, %r3, %r1;
	cvt.u64.u32 	%rd1, %r4;
	setp.le.u64 	%p1, %rd5, %rd1;
	@%p1 bra 	$L__BB0_2;
	cvta.to.global.u64 	%rd6, %rd2;
	cvta.to.global.u64 	%rd7, %rd3;
	cvta.to.global.u64 	%rd8, %rd4;
	shl.b64 	%rd9, %rd1, 2;
	add.s64 	%rd10, %rd6, %rd9;
	ld.global.f32 	%f1, [%rd10];
	add.s64 	%rd11, %rd7, %rd9;
	ld.global.f32 	%f2, [%rd11];
	add.f32 	%f3, %f1, %f2;
	add.s64 	%rd12, %rd8, %rd9;
	st.global.f32 	[%rd12], %f3;
$L__BB0_2:
	ret;

}


// ===== COMPILED SASS (sm_100) =====

	.target	sm_100

	.elftype	@"ET_EXEC"


//--------------------- .note.nv.tkinfo           --------------------------
	.section	.note.nv.tkinfo,"",@"SHT_NOTE"
	.sectionflags	@"SHF_NOTE_NV_TKINFO"
	.tkinfo
        /*0018*/ 	.word	0x00000002
        /*0030*/ 	.string	""
        /*0030*/ 	.string	"ptxas"
        /*0030*/ 	.string	"Cuda compilation tools, release 13.0, V13.0.88"
        /*0030*/ 	.string	"Build cuda_13.0.r13.0/compiler.36424714_0"
        /*0030*/ 	.string	"-arch sm_100 -m 64 "



//--------------------- .note.nv.cuinfo           --------------------------
	.section	.note.nv.cuinfo,"",@"SHT_NOTE"
	.sectionflags	@"SHF_NOTE_NV_CUINFO"
        /*0018*/ 	.short	0x0002
        /*001a*/ 	.short	0x0064
        /*001c*/ 	.short	0x0082
	.zero		2


//--------------------- .nv.info                  --------------------------
	.section	.nv.info,"",@"SHT_CUDA_INFO"
	.align	4


	//----- nvinfo : EIATTR_REGCOUNT
	.align		4
        /*0000*/ 	.byte	0x04, 0x2f
        /*0002*/ 	.short	(.L_1 - .L_0)
	.align		4
.L_0:
        /*0004*/ 	.word	index@(_Z3addPKfS0_Pfm)
        /*0008*/ 	.word	0x0000000c


	//----- nvinfo : EIATTR_FRAME_SIZE
	.align		4
.L_1:
        /*000c*/ 	.byte	0x04, 0x11
        /*000e*/ 	.short	(.L_3 - .L_2)
	.align		4
.L_2:
        /*0010*/ 	.word	index@(_Z3addPKfS0_Pfm)
        /*0014*/ 	.word	0x00000000


	//----- nvinfo : EIATTR_MIN_STACK_SIZE
	.align		4
.L_3:
        /*0018*/ 	.byte	0x04, 0x12
        /*001a*/ 	.short	(.L_5 - .L_4)
	.align		4
.L_4:
        /*001c*/ 	.word	index@(_Z3addPKfS0_Pfm)
        /*0020*/ 	.word	0x00000000
.L_5:


//--------------------- .nv.compat                --------------------------
	.section	.nv.compat,"",@"SHT_CUDA_COMPAT_INFO"
	.align	4
        /*0000*/ 	.byte	0x02, 0x09, 0x00, 0x00, 0x02, 0x02, 0x01, 0x00, 0x02, 0x05, 0x05, 0x00, 0x03, 0x07, 0x01, 0x01
        /*0010*/ 	.byte	0x02, 0x03, 0x00, 0x00, 0x02, 0x06, 0x01, 0x00, 0x04, 0x0b, 0x08, 0x00, 0x09, 0x00, 0x00, 0x00
        /*0020*/ 	.byte	0x00, 0x00, 0x00, 0x00


//--------------------- .nv.info._Z3addPKfS0_Pfm  --------------------------
	.section	.nv.info._Z3addPKfS0_Pfm,"",@"SHT_CUDA_INFO"
	.sectionflags	@""
	.align	4


	//----- nvinfo : EIATTR_CUDA_API_VERSION
	.align		4
        /*0000*/ 	.byte	0x04, 0x37
        /*0002*/ 	.short	(.L_7 - .L_6)
.L_6:
        /*0004*/ 	.word	0x00000082


	//----- nvinfo : EIATTR_KPARAM_INFO
	.align		4
.L_7:
        /*0008*/ 	.byte	0x04, 0x17
        /*000a*/ 	.short	(.L_9 - .L_8)
.L_8:
        /*000c*/ 	.word	0x00000000
        /*0010*/ 	.short	0x0003
        /*0012*/ 	.short	0x0018
        /*0014*/ 	.byte	0x00, 0xf0, 0x21, 0x00


	//----- nvinfo : EIATTR_KPARAM_INFO
	.align		4
.L_9:
        /*0018*/ 	.byte	0x04, 0x17
        /*001a*/ 	.short	(.L_11 - .L_10)
.L_10:
        /*001c*/ 	.word	0x00000000
        /*0020*/ 	.short	0x0002
        /*0022*/ 	.short	0x0010
        /*0024*/ 	.byte	0x00, 0xf5, 0x21, 0x00


	//----- nvinfo : EIATTR_KPARAM_INFO
	.align		4
.L_11:
        /*0028*/ 	.byte	0x04, 0x17
        /*002a*/ 	.short	(.L_13 - .L_12)
.L_12:
        /*002c*/ 	.word	0x00000000
        /*0030*/ 	.short	0x0001
        /*0032*/ 	.short	0x0008
        /*0034*/ 	.byte	0x00, 0xf5, 0x21, 0x00


	//----- nvinfo : EIATTR_KPARAM_INFO
	.align		4
.L_13:
        /*0038*/ 	.byte	0x04, 0x17
        /*003a*/ 	.short	(.L_15 - .L_14)
.L_14:
        /*003c*/ 	.word	0x00000000
        /*0040*/ 	.short	0x0000
        /*0042*/ 	.short	0x0000
        /*0044*/ 	.byte	0x00, 0xf5, 0x21, 0x00


	//----- nvinfo : EIATTR_SPARSE_MMA_MASK
	.align		4
.L_15:
        /*0048*/ 	.byte	0x03, 0x50
        /*004a*/ 	.short	0x0000


	//----- nvinfo : EIATTR_MAXREG_COUNT
	.align		4
        /*004c*/ 	.byte	0x03, 0x1b
        /*004e*/ 	.short	0x00ff


	//----- nvinfo : EIATTR_MERCURY_ISA_VERSION
	.align		4
        /*0050*/ 	.byte	0x03, 0x5f
        /*0052*/ 	.short	0x0101


	//----- nvinfo : EIATTR_VRC_CTA_INIT_COUNT
	.align		4
        /*0054*/ 	.byte	0x02, 0x4a
	.zero		1
	.zero		1


	//----- nvinfo : EIATTR_EXIT_INSTR_OFFSETS
	.align		4
        /*0058*/ 	.byte	0x04, 0x1c
        /*005a*/ 	.short	(.L_17 - .L_16)


	//   ....[0]....
.L_16:
        /*005c*/ 	.word	0x00000080


	//   ....[1]....
        /*0060*/ 	.word	0x00000180


	//----- nvinfo : EIATTR_CBANK_PARAM_SIZE
	.align		4
.L_17:
        /*0064*/ 	.byte	0x03, 0x19
        /*0066*/ 	.short	0x0020


	//----- nvinfo : EIATTR_PARAM_CBANK
	.align		4
        /*0068*/ 	.byte	0x04, 0x0a
        /*006a*/ 	.short	(.L_19 - .L_18)
	.align		4
.L_18:
        /*006c*/ 	.word	index@(.nv.constant0._Z3addPKfS0_Pfm)
        /*0070*/ 	.short	0x0380
        /*0072*/ 	.short	0x0020


	//----- nvinfo : EIATTR_SW_WAR
	.align		4
.L_19:
        /*0074*/ 	.byte	0x04, 0x36
        /*0076*/ 	.short	(.L_21 - .L_20)
.L_20:
        /*0078*/ 	.word	0x00000008
.L_21:


//--------------------- .nv.callgraph             --------------------------
	.section	.nv.callgraph,"",@"SHT_CUDA_CALLGRAPH"
	.align	4
	.sectionentsize	8
	.align		4
        /*0000*/ 	.word	0x00000000
	.align		4
        /*0004*/ 	.word	0xffffffff
	.align		4
        /*0008*/ 	.word	0x00000000
	.align		4
        /*000c*/ 	.word	0xfffffffe
	.align		4
        /*0010*/ 	.word	0x00000000
	.align		4
        /*0014*/ 	.word	0xfffffffd
	.align		4
        /*0018*/ 	.word	0x00000000
	.align		4
        /*001c*/ 	.word	0xfffffffc


//--------------------- .text._Z3addPKfS0_Pfm     --------------------------
	.section	.text._Z3addPKfS0_Pfm,"ax",@progbits
	.align	128
        .global         _Z3addPKfS0_Pfm
        .type           _Z3addPKfS0_Pfm,@function
        .size           _Z3addPKfS0_Pfm,(.L_x_1 - _Z3addPKfS0_Pfm)
        .other          _Z3addPKfS0_Pfm,@"STO_CUDA_ENTRY STV_DEFAULT"
_Z3addPKfS0_Pfm:
.text._Z3addPKfS0_Pfm:
[----:B------:R-:W-:Y:S01]  /*0000*/  LDC R1, c[0x0][0x37c] ;  /* 0x0000df00ff017b82 */ /* 0x000fe20000000800 */
[----:B------:R-:W0:Y:S07]  /*0010*/  S2R R0, SR_TID.X ;  /* 0x0000000000007919 */ /* 0x000e2e0000002100 */
[----:B------:R-:W0:Y:S01]  /*0020*/  S2UR UR4, SR_CTAID.X ;  /* 0x00000000000479c3 */ /* 0x000e220000002500 */
[----:B------:R-:W1:Y:S07]  /*0030*/  LDCU.64 UR6, c[0x0][0x398] ;  /* 0x00007300ff0677ac */ /* 0x000e6e0008000a00 */
[----:B------:R-:W0:Y:S02]  /*0040*/  LDC R3, c[0x0][0x360] ;  /* 0x0000d800ff037b82 */ /* 0x000e240000000800 */
[----:B0-----:R-:W-:-:S05]  /*0050*/  IMAD R0, R3, UR4, R0 ;  /* 0x0000000403007c24 */ /* 0x001fca000f8e0200 */
[----:B-1----:R-:W-:-:S04]  /*0060*/  ISETP.GE.U32.AND P0, PT, R0, UR6, PT ;  /* 0x0000000600007c0c */ /* 0x002fc8000bf06070 */
[----:B------:R-:W-:-:S13]  /*0070*/  ISETP.GE.U32.AND.EX P0, PT, RZ, UR7, PT, P0 ;  /* 0x00000007ff007c0c */ /* 0x000fda000bf06100 */
[----:B------:R-:W-:Y:S05]  /*0080*/  @P0 EXIT ;  /* 0x000000000000094d */ /* 0x000fea0003800000 */
[----:B------:R-:W0:Y:S01]  /*0090*/  LDCU.128 UR8, c[0x0][0x380] ;  /* 0x00007000ff0877ac */ /* 0x000e220008000c00 */
[----:B------:R-:W-:Y:S01]  /*00a0*/  IMAD.SHL.U32 R6, R0, 0x4, RZ ;  /* 0x0000000400067824 */ /* 0x000fe200078e00ff */
[----:B------:R-:W-:Y:S01]  /*00b0*/  SHF.R.U32.HI R0, RZ, 0x1e, R0 ;  /* 0x0000001eff007819 */ /* 0x000fe20000011600 */
[----:B------:R-:W1:Y:S01]  /*00c0*/  LDCU.64 UR4, c[0x0][0x358] ;  /* 0x00006b00ff0477ac */ /* 0x000e620008000a00 */
[----:B------:R-:W2:Y:S02]  /*00d0*/  LDCU.64 UR6, c[0x0][0x390] ;  /* 0x00007200ff0677ac */ /* 0x000ea40008000a00 */
[C---:B0-----:R-:W-:Y:S02]  /*00e0*/  IADD3 R4, P1, PT, R6.reuse, UR10, RZ ;  /* 0x0000000a06047c10 */ /* 0x041fe4000ff3e0ff */
[----:B------:R-:W-:Y:S02]  /*00f0*/  IADD3 R2, P0, PT, R6, UR8, RZ ;  /* 0x0000000806027c10 */ /* 0x000fe4000ff1e0ff */
[----:B------:R-:W-:-:S02]  /*0100*/  IADD3.X R5, PT, PT, R0, UR11, RZ, P1, !PT ;  /* 0x0000000b00057c10 */ /* 0x000fc40008ffe4ff */
[----:B------:R-:W-:-:S04]  /*0110*/  IADD3.X R3, PT, PT, R0, UR9, RZ, P0, !PT ;  /* 0x0000000900037c10 */ /* 0x000fc800087fe4ff */
[----:B-1----:R-:W3:Y:S04]  /*0120*/  LDG.E R5, desc[UR4][R4.64] ;  /* 0x0000000404057981 */ /* 0x002ee8000c1e1900 */
[----:B------:R-:W3:Y:S01]  /*0130*/  LDG.E R2, desc[UR4][R2.64] ;  /* 0x0000000402027981 */ /* 0x000ee2000c1e1900 */
[----:B--2---:R-:W-:-:S04]  /*0140*/  IADD3 R6, P0, PT, R6, UR6, RZ ;  /* 0x0000000606067c10 */ /* 0x004fc8000ff1e0ff */
[----:B------:R-:W-:Y:S01]  /*0150*/  IADD3.X R7, PT, PT, R0, UR7, RZ, P0, !PT ;  /* 0x0000000700077c10 */ /* 0x000fe200087fe4ff */
[----:B---3--:R-:W-:-:S05]  /*0160*/  FADD R9, R2, R5 ;  /* 0x0000000502097221 */ /* 0x008fca0000000000 */
[----:B------:R-:W-:Y:S01]  /*0170*/  STG.E desc[UR4][R6.64], R9 ;  /* 0x0000000906007986 */ /* 0x000fe2000c101904 */
[----:B------:R-:W-:Y:S05]  /*0180*/  EXIT ;  /* 0x000000000000794d */ /* 0x000fea0003800000 */
.L_x_0:
[----:B------:R-:W-:-:S00]  /*0190*/  BRA `(.L_x_0) ;  /* 0xfffffffc00fc7947 */ /* 0x000fc0000383ffff */
[----:B------:R-:W-:-:S00]  /*01a0*/  NOP ;  /* 0x0000000000007918 */ /* 0x000fc00000000000 */
        /* <DEDUP_REMOVED lines=13> */
.L_x_1:


//--------------------- .nv.shared.reserved.0     --------------------------
	.section	.nv.shared.reserved.0,"aw",@nobits
	.weak		__nv_reservedSMEM_offset_0_alias
	.size		__nv_reservedSMEM_offset_0_alias, 0, 64
	.other		__nv_reservedSMEM_offset_0_alias,@"STO_CUDA_RESERVED_SHARED STV_DEFAULT"
__nv_reservedSMEM_offset_0_alias:
	.zero		0
	.zero		64


//--------------------- .nv.constant0._Z3addPKfS0_Pfm --------------------------
	.section	.nv.constant0._Z3addPKfS0_Pfm,"a",@progbits
	.sectionflags	@""
	.align	4
.nv.constant0._Z3addPKfS0_Pfm:
	.zero		928


//--------------------- SYMBOLS --------------------------

	.type		.nv.reservedSmem.offset0,@object
	.size		.nv.reservedSmem.offset0,0x4
